	.headerflags	@"EF_CUDA_TEXMODE_UNIFIED EF_CUDA_64BIT_ADDRESS EF_CUDA_ACCELERATORS EF_CUDA_SM90 EF_CUDA_VIRTUAL_SM(EF_CUDA_SM90)"
	.elftype	@"ET_EXEC"


//--------------------- .nv.info                  --------------------------
	.section	.nv.info,"",@"SHT_CUDA_INFO"
	.align	4


	//----- nvinfo : EIATTR_REGCOUNT
	.align		4
        /*0000*/ 	.byte	0x04, 0x2f
        /*0002*/ 	.short	(.L_1 - .L_0)
	.align		4
.L_0:
        /*0004*/ 	.word	index@(triton_poi_fused__to_copy__unsafe_index_add_arange_clamp_convolution_mul_relu_sub_2)
        /*0008*/ 	.word	0x0000001c


	//----- nvinfo : EIATTR_MIN_STACK_SIZE
	.align		4
.L_1:
        /*000c*/ 	.byte	0x04, 0x12
        /*000e*/ 	.short	(.L_3 - .L_2)
	.align		4
.L_2:
        /*0010*/ 	.word	index@(triton_poi_fused__to_copy__unsafe_index_add_arange_clamp_convolution_mul_relu_sub_2)
        /*0014*/ 	.word	0x00000000


	//----- nvinfo : EIATTR_FRAME_SIZE
	.align		4
.L_3:
        /*0018*/ 	.byte	0x04, 0x11
        /*001a*/ 	.short	(.L_5 - .L_4)
	.align		4
.L_4:
        /*001c*/ 	.word	index@(triton_poi_fused__to_copy__unsafe_index_add_arange_clamp_convolution_mul_relu_sub_2)
        /*0020*/ 	.word	0x00000000


	//----- nvinfo : EIATTR_MIN_STACK_SIZE
	.align		4
.L_5:
        /*0024*/ 	.byte	0x04, 0x12
        /*0026*/ 	.short	(.L_7 - .L_6)
	.align		4
.L_6:
        /*0028*/ 	.word	index@(triton_poi_fused__to_copy__unsafe_index_add_arange_clamp_convolution_mul_relu_sub_2)
        /*002c*/ 	.word	0x00000000
.L_7:


//--------------------- .nv.info.triton_poi_fused__to_copy__unsafe_index_add_arange_clamp_convolution_mul_relu_sub_2 --------------------------
	.section	.nv.info.triton_poi_fused__to_copy__unsafe_index_add_arange_clamp_convolution_mul_relu_sub_2,"",@"SHT_CUDA_INFO"
	.sectionflags	@""
	.align	4


	//----- nvinfo : EIATTR_CUDA_API_VERSION
	.align		4
        /*0000*/ 	.byte	0x04, 0x37
        /*0002*/ 	.short	(.L_9 - .L_8)
.L_8:
        /*0004*/ 	.word	0x0000007c


	//----- nvinfo : EIATTR_KPARAM_INFO
	.align		4
.L_9:
        /*0008*/ 	.byte	0x04, 0x17
        /*000a*/ 	.short	(.L_11 - .L_10)
.L_10:
        /*000c*/ 	.word	0x00000000
        /*0010*/ 	.short	0x0006
        /*0012*/ 	.short	0x0030
        /*0014*/ 	.byte	0x00, 0xf0, 0x11, 0x00


	//----- nvinfo : EIATTR_KPARAM_INFO
	.align		4
.L_11:
        /*0018*/ 	.byte	0x04, 0x17
        /*001a*/ 	.short	(.L_13 - .L_12)
.L_12:
        /*001c*/ 	.word	0x00000000
        /*0020*/ 	.short	0x0005
        /*0022*/ 	.short	0x0028
        /*0024*/ 	.byte	0x00, 0xf4, 0x21, 0x00


	//----- nvinfo : EIATTR_KPARAM_INFO
	.align		4
.L_13:
        /*0028*/ 	.byte	0x04, 0x17
        /*002a*/ 	.short	(.L_15 - .L_14)
.L_14:
        /*002c*/ 	.word	0x00000000
        /*0030*/ 	.short	0x0004
        /*0032*/ 	.short	0x0020
        /*0034*/ 	.byte	0x00, 0xf4, 0x21, 0x00


	//----- nvinfo : EIATTR_KPARAM_INFO
	.align		4
.L_15:
        /*0038*/ 	.byte	0x04, 0x17
        /*003a*/ 	.short	(.L_17 - .L_16)
.L_16:
        /*003c*/ 	.word	0x00000000
        /*0040*/ 	.short	0x0003
        /*0042*/ 	.short	0x0018
        /*0044*/ 	.byte	0x00, 0xf4, 0x21, 0x00


	//----- nvinfo : EIATTR_KPARAM_INFO
	.align		4
.L_17:
        /*0048*/ 	.byte	0x04, 0x17
        /*004a*/ 	.short	(.L_19 - .L_18)
.L_18:
        /*004c*/ 	.word	0x00000000
        /*0050*/ 	.short	0x0002
        /*0052*/ 	.short	0x0010
        /*0054*/ 	.byte	0x00, 0xf4, 0x21, 0x00


	//----- nvinfo : EIATTR_KPARAM_INFO
	.align		4
.L_19:
        /*0058*/ 	.byte	0x04, 0x17
        /*005a*/ 	.short	(.L_21 - .L_20)
.L_20:
        /*005c*/ 	.word	0x00000000
        /*0060*/ 	.short	0x0001
        /*0062*/ 	.short	0x0008
        /*0064*/ 	.byte	0x00, 0xf4, 0x21, 0x00


	//----- nvinfo : EIATTR_KPARAM_INFO
	.align		4
.L_21:
        /*0068*/ 	.byte	0x04, 0x17
        /*006a*/ 	.short	(.L_23 - .L_22)
.L_22:
        /*006c*/ 	.word	0x00000000
        /*0070*/ 	.short	0x0000
        /*0072*/ 	.short	0x0000
        /*0074*/ 	.byte	0x00, 0xf4, 0x21, 0x00


	//----- nvinfo : EIATTR_SPARSE_MMA_MASK
	.align		4
.L_23:
        /*0078*/ 	.byte	0x03, 0x50
        /*007a*/ 	.short	0x0000


	//----- nvinfo : EIATTR_MAXREG_COUNT
	.align		4
        /*007c*/ 	.byte	0x03, 0x1b
        /*007e*/ 	.short	0x00ff


	//----- nvinfo : EIATTR_EXIT_INSTR_OFFSETS
	.align		4
        /*0080*/ 	.byte	0x04, 0x1c
        /*0082*/ 	.short	(.L_25 - .L_24)


	//   ....[0]....
.L_24:
        /*0084*/ 	.word	0x000005e0


	//----- nvinfo : EIATTR_REQNTID
	.align		4
.L_25:
        /*0088*/ 	.byte	0x04, 0x10
        /*008a*/ 	.short	(.L_27 - .L_26)
.L_26:
        /*008c*/ 	.word	0x00000080
        /*0090*/ 	.word	0x00000001
        /*0094*/ 	.word	0x00000001


	//----- nvinfo : EIATTR_CBANK_PARAM_SIZE
	.align		4
.L_27:
        /*0098*/ 	.byte	0x03, 0x19
        /*009a*/ 	.short	0x0034


	//----- nvinfo : EIATTR_PARAM_CBANK
	.align		4
        /*009c*/ 	.byte	0x04, 0x0a
        /*009e*/ 	.short	(.L_29 - .L_28)
	.align		4
.L_28:
        /*00a0*/ 	.word	index@(.nv.constant0.triton_poi_fused__to_copy__unsafe_index_add_arange_clamp_convolution_mul_relu_sub_2)
        /*00a4*/ 	.short	0x0210
        /*00a6*/ 	.short	0x0034


	//----- nvinfo : EIATTR_SW_WAR
	.align		4
.L_29:
        /*00a8*/ 	.byte	0x04, 0x36
        /*00aa*/ 	.short	(.L_31 - .L_30)
.L_30:
        /*00ac*/ 	.word	0x00000008
.L_31:


//--------------------- .nv.callgraph             --------------------------
	.section	.nv.callgraph,"",@"SHT_CUDA_CALLGRAPH"
	.align	4
	.sectionentsize	8
	.align		4
        /*0000*/ 	.word	0x00000000
	.align		4
        /*0004*/ 	.word	0xffffffff
	.align		4
        /*0008*/ 	.word	0x00000000
	.align		4
        /*000c*/ 	.word	0xfffffffe
	.align		4
        /*0010*/ 	.word	0x00000000
	.align		4
        /*0014*/ 	.word	0xfffffffd
	.align		4
        /*0018*/ 	.word	0x00000000
	.align		4
        /*001c*/ 	.word	0xfffffffc


//--------------------- .text.triton_poi_fused__to_copy__unsafe_index_add_arange_clamp_convolution_mul_relu_sub_2 --------------------------
	.section	.text.triton_poi_fused__to_copy__unsafe_index_add_arange_clamp_convolution_mul_relu_sub_2,"ax",@progbits
	.align	128
        .global         triton_poi_fused__to_copy__unsafe_index_add_arange_clamp_convolution_mul_relu_sub_2
        .type           triton_poi_fused__to_copy__unsafe_index_add_arange_clamp_convolution_mul_relu_sub_2,@function
        .size           triton_poi_fused__to_copy__unsafe_index_add_arange_clamp_convolution_mul_relu_sub_2,(.L_x_1 - triton_poi_fused__to_copy__unsafe_index_add_arange_clamp_convolution_mul_relu_sub_2)
        .other          triton_poi_fused__to_copy__unsafe_index_add_arange_clamp_convolution_mul_relu_sub_2,@"STO_CUDA_ENTRY STV_DEFAULT"
triton_poi_fused__to_copy__unsafe_index_add_arange_clamp_convolution_mul_relu_sub_2:
.text.triton_poi_fused__to_copy__unsafe_index_add_arange_clamp_convolution_mul_relu_sub_2:
[----:B------:R-:W-:Y:S01]  /*0000*/  LDC R1, c[0x0][0x28] ;  /* 0x00000a00ff017b82 */ /* 0x000fe20000000800 */
[----:B------:R-:W1:Y:S01]  /*0010*/  S2R R3, SR_TID.X ;  /* 0x0000000000037919 */ /* 0x000e620000002100 */
[----:B------:R-:W-:Y:S01]  /*0020*/  HFMA2.MMA R7, -RZ, RZ, 1.75, 0 ;  /* 0x3f000000ff077435 */ /* 0x000fe200000001ff */
[----:B------:R-:W-:Y:S01]  /*0030*/  MOV R11, 0x0 ;  /* 0x00000000000b7802 */ /* 0x000fe20000000f00 */
[----:B------:R-:W-:Y:S01]  /*0040*/  IMAD.MOV.U32 R10, RZ, RZ, 0x20 ;  /* 0x00000020ff0a7424 */ /* 0x000fe200078e00ff */
[----:B------:R-:W2:Y:S01]  /*0050*/  S2R R6, SR_CTAID.X ;  /* 0x0000000000067919 */ /* 0x000ea20000002500 */
[----:B------:R-:W-:Y:S02]  /*0060*/  ULDC.64 UR4, c[0x0][0x218] ;  /* 0x0000860000047ab9 */ /* 0x000fe40000000a00 */
[----:B------:R-:W3:Y:S08]  /*0070*/  LDC.64 R12, c[0x0][0x230] ;  /* 0x00008c00ff0c7b82 */ /* 0x000ef00000000a00 */
[----:B------:R-:W4:Y:S08]  /*0080*/  LDC.64 R14, c[0x0][0x228] ;  /* 0x00008a00ff0e7b82 */ /* 0x000f300000000a00 */
[----:B------:R-:W5:Y:S01]  /*0090*/  LDC.64 R16, c[0x0][0x210] ;  /* 0x00008400ff107b82 */ /* 0x000f620000000a00 */
[----:B-1----:R-:W-:-:S05]  /*00a0*/  LOP3.LUT R3, R3, 0x7f, RZ, 0xc0, !PT ;  /* 0x0000007f03037812 */ /* 0x002fca00078ec0ff */
[----:B--2---:R-:W-:-:S05]  /*00b0*/  IMAD R0, R6, 0x80, R3 ;  /* 0x0000008006007824 */ /* 0x004fca00078e0203 */
[----:B------:R-:W-:-:S04]  /*00c0*/  SHF.R.S32.HI R3, RZ, 0x1f, R0 ;  /* 0x0000001fff037819 */ /* 0x000fc80000011400 */
[----:B------:R-:W-:-:S04]  /*00d0*/  LEA.HI R3, R3, R0, RZ, 0x4 ;  /* 0x0000000003037211 */ /* 0x000fc800078f20ff */
[----:B------:R-:W-:Y:S02]  /*00e0*/  LOP3.LUT R5, R3, 0xfffffff0, RZ, 0xc0, !PT ;  /* 0xfffffff003057812 */ /* 0x000fe400078ec0ff */
[----:B------:R-:W-:-:S03]  /*00f0*/  SHF.R.S32.HI R3, RZ, 0x4, R3 ;  /* 0x00000004ff037819 */ /* 0x000fc60000011403 */
[----:B------:R-:W-:Y:S01]  /*0100*/  IMAD.IADD R5, R0, 0x1, -R5 ;  /* 0x0000000100057824 */ /* 0x000fe200078e0a05 */
[----:B------:R-:W-:-:S04]  /*0110*/  LEA.HI R2, R3, R3, RZ, 0x4 ;  /* 0x0000000303027211 */ /* 0x000fc800078f20ff */
[----:B------:R-:W-:Y:S02]  /*0120*/  LOP3.LUT R2, R2, 0xfffffff0, RZ, 0xc0, !PT ;  /* 0xfffffff002027812 */ /* 0x000fe400078ec0ff */
[----:B------:R-:W-:-:S03]  /*0130*/  I2FP.F32.S32 R5, R5 ;  /* 0x0000000500057245 */ /* 0x000fc60000201400 */
[----:B------:R-:W-:Y:S02]  /*0140*/  IMAD.IADD R2, R3, 0x1, -R2 ;  /* 0x0000000103027824 */ /* 0x000fe400078e0a02 */
[----:B------:R-:W-:-:S03]  /*0150*/  FADD R5, R5, 0.5 ;  /* 0x3f00000005057421 */ /* 0x000fc60000000000 */
[----:B------:R-:W-:Y:S01]  /*0160*/  I2FP.F32.S32 R3, R2 ;  /* 0x0000000200037245 */ /* 0x000fe20000201400 */
[----:B------:R-:W-:-:S04]  /*0170*/  FFMA R5, R5, R7, -0.5 ;  /* 0xbf00000005057423 */ /* 0x000fc80000000007 */
[----:B------:R-:W-:Y:S01]  /*0180*/  FADD R4, R3, 0.5 ;  /* 0x3f00000003047421 */ /* 0x000fe20000000000 */
[----:B------:R-:W-:-:S03]  /*0190*/  FMNMX R2, RZ, R5, !PT ;  /* 0x00000005ff027209 */ /* 0x000fc60007800000 */
[----:B------:R-:W-:Y:S01]  /*01a0*/  FFMA R4, R4, R7, -0.5 ;  /* 0xbf00000004047423 */ /* 0x000fe20000000007 */
[----:B------:R-:W1:Y:S04]  /*01b0*/  F2I.TRUNC.NTZ R3, R2 ;  /* 0x0000000200037305 */ /* 0x000e68000020f100 */
[----:B------:R-:W-:-:S04]  /*01c0*/  FMNMX R4, RZ, R4, !PT ;  /* 0x00000004ff047209 */ /* 0x000fc80007800000 */
[----:B------:R-:W2:Y:S01]  /*01d0*/  F2I.TRUNC.NTZ R5, R4 ;  /* 0x0000000400057305 */ /* 0x000ea2000020f100 */
[----:B-1----:R-:W-:Y:S02]  /*01e0*/  ISETP.LT.U32.AND P0, PT, R3, 0x6, PT ;  /* 0x000000060300780c */ /* 0x002fe40003f01070 */
[----:B------:R-:W-:-:S04]  /*01f0*/  SHF.R.S32.HI R8, RZ, 0x1f, R3 ;  /* 0x0000001fff087819 */ /* 0x000fc80000011403 */
[C---:B------:R-:W-:Y:S02]  /*0200*/  ISETP.LT.AND.EX P0, PT, R8.reuse, RZ, PT, P0 ;  /* 0x000000ff0800720c */ /* 0x040fe40003f01300 */
[----:B--2---:R-:W-:Y:S02]  /*0210*/  VIMNMX R7, R5, 0x6, PT ;  /* 0x0000000605077848 */ /* 0x004fe40003fe0100 */
[----:B------:R-:W-:Y:S02]  /*0220*/  SEL R9, R3, 0x6, P0 ;  /* 0x0000000603097807 */ /* 0x000fe40000000000 */
[----:B------:R-:W-:Y:S01]  /*0230*/  SEL R8, R8, RZ, P0 ;  /* 0x000000ff08087207 */ /* 0x000fe20000000000 */
[----:B------:R-:W-:Y:S01]  /*0240*/  IMAD.WIDE R10, R7, 0x20, R10 ;  /* 0x00000020070a7825 */ /* 0x000fe200078e020a */
[----:B------:R-:W-:Y:S02]  /*0250*/  LEA R18, P0, R9, UR4, 0x2 ;  /* 0x0000000409127c11 */ /* 0x000fe4000f8010ff */
[----:B------:R-:W-:-:S02]  /*0260*/  SHF.R.S32.HI R7, RZ, 0x18, R6 ;  /* 0x00000018ff077819 */ /* 0x000fc40000011406 */
[----:B------:R-:W-:Y:S02]  /*0270*/  LEA.HI.X R19, R9, UR5, R8, 0x2, P0 ;  /* 0x0000000509137c11 */ /* 0x000fe400080f1408 */
[----:B------:R-:W1:Y:S01]  /*0280*/  LDC.64 R8, c[0x0][0x218] ;  /* 0x00008600ff087b82 */ /* 0x000e620000000a00 */
[----:B------:R-:W-:Y:S02]  /*0290*/  SGXT R7, R7, 0x1 ;  /* 0x000000010707781a */ /* 0x000fe40000000200 */
[----:B------:R-:W-:Y:S02]  /*02a0*/  IADD3 R22, P0, R10, R18, RZ ;  /* 0x000000120a167210 */ /* 0x000fe40007f1e0ff */
[----:B------:R-:W-:Y:S02]  /*02b0*/  IADD3 R20, P1, R10, UR4, RZ ;  /* 0x000000040a147c10 */ /* 0x000fe4000ff3e0ff */
[----:B------:R-:W-:Y:S01]  /*02c0*/  LEA.HI R6, R7, R0, RZ, 0x8 ;  /* 0x0000000007067211 */ /* 0x000fe200078f40ff */
[----:B------:R-:W-:Y:S01]  /*02d0*/  IMAD.X R23, R11, 0x1, R19, P0 ;  /* 0x000000010b177824 */ /* 0x000fe200000e0613 */
[----:B------:R-:W-:Y:S01]  /*02e0*/  IADD3.X R21, R11, UR5, RZ, P1, !PT ;  /* 0x000000050b157c10 */ /* 0x000fe20008ffe4ff */
[----:B------:R-:W-:Y:S01]  /*02f0*/  ULDC.64 UR4, c[0x0][0x208] ;  /* 0x0000820000047ab9 */ /* 0x000fe20000000a00 */
[----:B------:R-:W2:Y:S01]  /*0300*/  LDC.64 R10, c[0x0][0x220] ;  /* 0x00008800ff0a7b82 */ /* 0x000ea20000000a00 */
[----:B------:R-:W-:-:S02]  /*0310*/  SHF.R.S32.HI R6, RZ, 0x8, R6 ;  /* 0x00000008ff067819 */ /* 0x000fc40000011406 */
[----:B------:R-:W-:Y:S01]  /*0320*/  SHF.L.U32 R24, R5, 0x3, RZ ;  /* 0x0000000305187819 */ /* 0x000fe200000006ff */
[----:B------:R-:W-:-:S04]  /*0330*/  IMAD.WIDE R20, R3, 0x4, R20 ;  /* 0x0000000403147825 */ /* 0x000fc800078e0214 */
[----:B------:R-:W-:Y:S02]  /*0340*/  IMAD.SHL.U32 R25, R6, 0x40, RZ ;  /* 0x0000004006197824 */ /* 0x000fe400078e00ff */
[----:B------:R-:W-:-:S03]  /*0350*/  IMAD.WIDE R18, R24, 0x4, R18 ;  /* 0x0000000418127825 */ /* 0x000fc600078e0212 */
[----:B------:R-:W-:Y:S01]  /*0360*/  IADD3 R7, R24, R25, R3 ;  /* 0x0000001918077210 */ /* 0x000fe20007ffe003 */
[----:B------:R-:W-:Y:S01]  /*0370*/  IMAD.WIDE R22, R25, 0x4, R22 ;  /* 0x0000000419167825 */ /* 0x000fe200078e0216 */
[----:B------:R-:W-:-:S03]  /*0380*/  LEA.HI R24, R6, R6, RZ, 0x2 ;  /* 0x0000000606187211 */ /* 0x000fc600078f10ff */
[C---:B------:R-:W-:Y:S02]  /*0390*/  IMAD.WIDE R18, R25.reuse, 0x4, R18 ;  /* 0x0000000419127825 */ /* 0x040fe400078e0212 */
[----:B------:R-:W3:Y:S02]  /*03a0*/  LDG.E.EL R22, desc[UR4][R22.64+0x4] ;  /* 0x0000040416167981 */ /* 0x000ee4000c2e1900 */
[----:B------:R-:W-:Y:S01]  /*03b0*/  IMAD.WIDE R20, R25, 0x4, R20 ;  /* 0x0000000419147825 */ /* 0x000fe200078e0214 */
[----:B------:R-:W-:Y:S01]  /*03c0*/  LOP3.LUT R25, R24, 0xfffffffc, RZ, 0xc0, !PT ;  /* 0xfffffffc18197812 */ /* 0x000fe200078ec0ff */
[----:B------:R-:W3:Y:S02]  /*03d0*/  LDG.E.EL R18, desc[UR4][R18.64+0x4] ;  /* 0x0000040412127981 */ /* 0x000ee4000c2e1900 */
[----:B-1----:R-:W-:Y:S01]  /*03e0*/  IMAD.WIDE R8, R7, 0x4, R8 ;  /* 0x0000000407087825 */ /* 0x002fe200078e0208 */
[----:B------:R-:W-:Y:S01]  /*03f0*/  IADD3 R25, R6, -R25, RZ ;  /* 0x8000001906197210 */ /* 0x000fe20007ffe0ff */
[----:B------:R-:W3:Y:S02]  /*0400*/  LDG.E.EL R21, desc[UR4][R20.64] ;  /* 0x0000000414157981 */ /* 0x000ee4000c2e1900 */
[----:B----4-:R-:W-:-:S04]  /*0410*/  IMAD.WIDE R14, R0, 0x4, R14 ;  /* 0x00000004000e7825 */ /* 0x010fc800078e020e */
[----:B-----5:R-:W-:Y:S01]  /*0420*/  IMAD.WIDE R16, R0, 0x4, R16 ;  /* 0x0000000400107825 */ /* 0x020fe200078e0210 */
[----:B------:R-:W4:Y:S01]  /*0430*/  LDG.E.EL R9, desc[UR4][R8.64] ;  /* 0x0000000408097981 */ /* 0x000f22000c2e1900 */
[----:B------:R-:W-:Y:S01]  /*0440*/  I2FP.F32.S32 R3, R3 ;  /* 0x0000000300037245 */ /* 0x000fe20000201400 */
[----:B------:R-:W1:Y:S01]  /*0450*/  LDC.64 R6, c[0x0][0x238] ;  /* 0x00008e00ff067b82 */ /* 0x000e620000000a00 */
[C---:B--2---:R-:W-:Y:S01]  /*0460*/  IMAD.WIDE R10, R25.reuse, 0x4, R10 ;  /* 0x00000004190a7825 */ /* 0x044fe200078e020a */
[----:B------:R-:W2:Y:S03]  /*0470*/  LDG.E R14, desc[UR4][R14.64] ;  /* 0x000000040e0e7981 */ /* 0x000ea6000c1e1900 */
[----:B---3--:R-:W-:Y:S01]  /*0480*/  IMAD.WIDE R12, R25, 0x4, R12 ;  /* 0x00000004190c7825 */ /* 0x008fe200078e020c */
[----:B0-----:R-:W3:Y:S04]  /*0490*/  LDG.E R23, desc[UR4][R16.64] ;  /* 0x0000000410177981 */ /* 0x001ee8000c1e1900 */
[----:B------:R-:W3:Y:S04]  /*04a0*/  LDG.E.EL R10, desc[UR4][R10.64] ;  /* 0x000000040a0a7981 */ /* 0x000ee8000c2e1900 */
[----:B------:R-:W2:Y:S01]  /*04b0*/  LDG.E.EL R13, desc[UR4][R12.64] ;  /* 0x000000040c0d7981 */ /* 0x000ea2000c2e1900 */
[----:B------:R-:W-:Y:S01]  /*04c0*/  FADD.SAT R2, R2, -R3 ;  /* 0x8000000302027221 */ /* 0x000fe20000002000 */
[----:B------:R-:W-:-:S05]  /*04d0*/  I2FP.F32.S32 R5, R5 ;  /* 0x0000000500057245 */ /* 0x000fca0000201400 */
[----:B------:R-:W-:Y:S01]  /*04e0*/  FADD.SAT R5, R4, -R5 ;  /* 0x8000000504057221 */ /* 0x000fe20000002000 */
[----:B-1----:R-:W-:-:S04]  /*04f0*/  IMAD.WIDE R6, R0, 0x4, R6 ;  /* 0x0000000400067825 */ /* 0x002fc800078e0206 */
[----:B------:R-:W-:Y:S01]  /*0500*/  FADD R22, R22, -R21 ;  /* 0x8000001516167221 */ /* 0x000fe20000000000 */
[----:B----4-:R-:W-:-:S03]  /*0510*/  FADD R18, -R9, R18 ;  /* 0x0000001209127221 */ /* 0x010fc60000000100 */
[C---:B------:R-:W-:Y:S01]  /*0520*/  FFMA R22, R2.reuse, R22, R21 ;  /* 0x0000001602167223 */ /* 0x040fe20000000015 */
[----:B------:R-:W-:-:S04]  /*0530*/  FFMA R9, R2, R18, R9 ;  /* 0x0000001202097223 */ /* 0x000fc80000000009 */
[----:B------:R-:W-:Y:S01]  /*0540*/  FADD R22, R22, -R9 ;  /* 0x8000000916167221 */ /* 0x000fe20000000000 */
[----:B---3--:R-:W-:Y:S01]  /*0550*/  FADD R10, R23, R10 ;  /* 0x0000000a170a7221 */ /* 0x008fe20000000000 */
[----:B--2---:R-:W-:Y:S02]  /*0560*/  FADD R13, R14, R13 ;  /* 0x0000000d0e0d7221 */ /* 0x004fe40000000000 */
[----:B------:R-:W-:Y:S02]  /*0570*/  FFMA R5, R22, R5, R9 ;  /* 0x0000000516057223 */ /* 0x000fe40000000009 */
[----:B------:R-:W-:-:S04]  /*0580*/  FADD R10, R10, R13 ;  /* 0x0000000d0a0a7221 */ /* 0x000fc80000000000 */
[----:B------:R-:W-:Y:S01]  /*0590*/  FADD R3, R5, R10 ;  /* 0x0000000a05037221 */ /* 0x000fe20000000000 */
[----:B------:R-:W-:-:S04]  /*05a0*/  FSETP.GEU.AND P0, PT, R10, -R5, PT ;  /* 0x800000050a00720b */ /* 0x000fc80003f0e000 */
[----:B------:R-:W-:Y:S01]  /*05b0*/  FSEL R5, R3, RZ, P0 ;  /* 0x000000ff03057208 */ /* 0x000fe20000000000 */
[----:B------:R-:W-:Y:S04]  /*05c0*/  STG.E desc[UR4][R16.64], R3 ;  /* 0x0000000310007986 */ /* 0x000fe8000c101904 */
[----:B------:R-:W-:Y:S01]  /*05d0*/  STG.E desc[UR4][R6.64], R5 ;  /* 0x0000000506007986 */ /* 0x000fe2000c101904 */
[----:B------:R-:W-:Y:S05]  /*05e0*/  EXIT ;  /* 0x000000000000794d */ /* 0x000fea0003800000 */
.L_x_0:
[----:B------:R-:W-:-:S00]  /*05f0*/  BRA `(.L_x_0) ;  /* 0xfffffffc00fc7947 */ /* 0x000fc0000383ffff */
[----:B------:R-:W-:-:S00]  /*0600*/  NOP ;  /* 0x0000000000007918 */ /* 0x000fc00000000000 */
[----:B------:R-:W-:-:S00]  /*0610*/  NOP ;  /* 0x0000000000007918 */ /* 0x000fc00000000000 */
[----:B------:R-:W-:-:S00]  /*0620*/  NOP ;  /* 0x0000000000007918 */ /* 0x000fc00000000000 */
[----:B------:R-:W-:-:S00]  /*0630*/  NOP ;  /* 0x0000000000007918 */ /* 0x000fc00000000000 */
[----:B------:R-:W-:-:S00]  /*0640*/  NOP ;  /* 0x0000000000007918 */ /* 0x000fc00000000000 */
[----:B------:R-:W-:-:S00]  /*0650*/  NOP ;  /* 0x0000000000007918 */ /* 0x000fc00000000000 */
[----:B------:R-:W-:-:S00]  /*0660*/  NOP ;  /* 0x0000000000007918 */ /* 0x000fc00000000000 */
[----:B------:R-:W-:-:S00]  /*0670*/  NOP ;  /* 0x0000000000007918 */ /* 0x000fc00000000000 */
.L_x_1:


//--------------------- .nv.constant0.triton_poi_fused__to_copy__unsafe_index_add_arange_clamp_convolution_mul_relu_sub_2 --------------------------
	.section	.nv.constant0.triton_poi_fused__to_copy__unsafe_index_add_arange_clamp_convolution_mul_relu_sub_2,"a",@progbits
	.sectionflags	@""
	.align	4
.nv.constant0.triton_poi_fused__to_copy__unsafe_index_add_arange_clamp_convolution_mul_relu_sub_2:
	.zero		580
